	.headerflags	@"EF_CUDA_TEXMODE_UNIFIED EF_CUDA_64BIT_ADDRESS EF_CUDA_ACCELERATORS EF_CUDA_SM90 EF_CUDA_VIRTUAL_SM(EF_CUDA_SM90)"
	.elftype	@"ET_EXEC"


//--------------------- .nv.info                  --------------------------
	.section	.nv.info,"",@"SHT_CUDA_INFO"
	.align	4


	//----- nvinfo : EIATTR_REGCOUNT
	.align		4
        /*0000*/ 	.byte	0x04, 0x2f
        /*0002*/ 	.short	(.L_1 - .L_0)
	.align		4
.L_0:
        /*0004*/ 	.word	index@(triton_poi_fused_cat_25)
        /*0008*/ 	.word	0x00000018


	//----- nvinfo : EIATTR_MIN_STACK_SIZE
	.align		4
.L_1:
        /*000c*/ 	.byte	0x04, 0x12
        /*000e*/ 	.short	(.L_3 - .L_2)
	.align		4
.L_2:
        /*0010*/ 	.word	index@(triton_poi_fused_cat_25)
        /*0014*/ 	.word	0x00000000


	//----- nvinfo : EIATTR_FRAME_SIZE
	.align		4
.L_3:
        /*0018*/ 	.byte	0x04, 0x11
        /*001a*/ 	.short	(.L_5 - .L_4)
	.align		4
.L_4:
        /*001c*/ 	.word	index@(triton_poi_fused_cat_25)
        /*0020*/ 	.word	0x00000000


	//----- nvinfo : EIATTR_MIN_STACK_SIZE
	.align		4
.L_5:
        /*0024*/ 	.byte	0x04, 0x12
        /*0026*/ 	.short	(.L_7 - .L_6)
	.align		4
.L_6:
        /*0028*/ 	.word	index@(triton_poi_fused_cat_25)
        /*002c*/ 	.word	0x00000000
.L_7:


//--------------------- .nv.info.triton_poi_fused_cat_25 --------------------------
	.section	.nv.info.triton_poi_fused_cat_25,"",@"SHT_CUDA_INFO"
	.sectionflags	@""
	.align	4


	//----- nvinfo : EIATTR_CUDA_API_VERSION
	.align		4
        /*0000*/ 	.byte	0x04, 0x37
        /*0002*/ 	.short	(.L_9 - .L_8)
.L_8:
        /*0004*/ 	.word	0x0000007c


	//----- nvinfo : EIATTR_KPARAM_INFO
	.align		4
.L_9:
        /*0008*/ 	.byte	0x04, 0x17
        /*000a*/ 	.short	(.L_11 - .L_10)
.L_10:
        /*000c*/ 	.word	0x00000000
        /*0010*/ 	.short	0x0003
        /*0012*/ 	.short	0x0018
        /*0014*/ 	.byte	0x00, 0xf0, 0x11, 0x00


	//----- nvinfo : EIATTR_KPARAM_INFO
	.align		4
.L_11:
        /*0018*/ 	.byte	0x04, 0x17
        /*001a*/ 	.short	(.L_13 - .L_12)
.L_12:
        /*001c*/ 	.word	0x00000000
        /*0020*/ 	.short	0x0002
        /*0022*/ 	.short	0x0010
        /*0024*/ 	.byte	0x00, 0xf4, 0x21, 0x00


	//----- nvinfo : EIATTR_KPARAM_INFO
	.align		4
.L_13:
        /*0028*/ 	.byte	0x04, 0x17
        /*002a*/ 	.short	(.L_15 - .L_14)
.L_14:
        /*002c*/ 	.word	0x00000000
        /*0030*/ 	.short	0x0001
        /*0032*/ 	.short	0x0008
        /*0034*/ 	.byte	0x00, 0xf4, 0x21, 0x00


	//----- nvinfo : EIATTR_KPARAM_INFO
	.align		4
.L_15:
        /*0038*/ 	.byte	0x04, 0x17
        /*003a*/ 	.short	(.L_17 - .L_16)
.L_16:
        /*003c*/ 	.word	0x00000000
        /*0040*/ 	.short	0x0000
        /*0042*/ 	.short	0x0000
        /*0044*/ 	.byte	0x00, 0xf4, 0x21, 0x00


	//----- nvinfo : EIATTR_SPARSE_MMA_MASK
	.align		4
.L_17:
        /*0048*/ 	.byte	0x03, 0x50
        /*004a*/ 	.short	0x0000


	//----- nvinfo : EIATTR_MAXREG_COUNT
	.align		4
        /*004c*/ 	.byte	0x03, 0x1b
        /*004e*/ 	.short	0x00ff


	//----- nvinfo : EIATTR_EXIT_INSTR_OFFSETS
	.align		4
        /*0050*/ 	.byte	0x04, 0x1c
        /*0052*/ 	.short	(.L_19 - .L_18)


	//   ....[0]....
.L_18:
        /*0054*/ 	.word	0x00000220


	//----- nvinfo : EIATTR_REQNTID
	.align		4
.L_19:
        /*0058*/ 	.byte	0x04, 0x10
        /*005a*/ 	.short	(.L_21 - .L_20)
.L_20:
        /*005c*/ 	.word	0x00000080
        /*0060*/ 	.word	0x00000001
        /*0064*/ 	.word	0x00000001


	//----- nvinfo : EIATTR_CBANK_PARAM_SIZE
	.align		4
.L_21:
        /*0068*/ 	.byte	0x03, 0x19
        /*006a*/ 	.short	0x001c


	//----- nvinfo : EIATTR_PARAM_CBANK
	.align		4
        /*006c*/ 	.byte	0x04, 0x0a
        /*006e*/ 	.short	(.L_23 - .L_22)
	.align		4
.L_22:
        /*0070*/ 	.word	index@(.nv.constant0.triton_poi_fused_cat_25)
        /*0074*/ 	.short	0x0210
        /*0076*/ 	.short	0x001c


	//----- nvinfo : EIATTR_SW_WAR
	.align		4
.L_23:
        /*0078*/ 	.byte	0x04, 0x36
        /*007a*/ 	.short	(.L_25 - .L_24)
.L_24:
        /*007c*/ 	.word	0x00000008
.L_25:


//--------------------- .nv.callgraph             --------------------------
	.section	.nv.callgraph,"",@"SHT_CUDA_CALLGRAPH"
	.align	4
	.sectionentsize	8
	.align		4
        /*0000*/ 	.word	0x00000000
	.align		4
        /*0004*/ 	.word	0xffffffff
	.align		4
        /*0008*/ 	.word	0x00000000
	.align		4
        /*000c*/ 	.word	0xfffffffe
	.align		4
        /*0010*/ 	.word	0x00000000
	.align		4
        /*0014*/ 	.word	0xfffffffd
	.align		4
        /*0018*/ 	.word	0x00000000
	.align		4
        /*001c*/ 	.word	0xfffffffc


//--------------------- .text.triton_poi_fused_cat_25 --------------------------
	.section	.text.triton_poi_fused_cat_25,"ax",@progbits
	.align	128
        .global         triton_poi_fused_cat_25
        .type           triton_poi_fused_cat_25,@function
        .size           triton_poi_fused_cat_25,(.L_x_1 - triton_poi_fused_cat_25)
        .other          triton_poi_fused_cat_25,@"STO_CUDA_ENTRY STV_DEFAULT"
triton_poi_fused_cat_25:
.text.triton_poi_fused_cat_25:
[----:B------:R-:W-:Y:S01]  /*0000*/  LDC R1, c[0x0][0x28] ;  /* 0x00000a00ff017b82 */ /* 0x000fe20000000800 */
[----:B------:R-:W1:Y:S07]  /*0010*/  S2R R0, SR_TID.X ;  /* 0x0000000000007919 */ /* 0x000e6e0000002100 */
[----:B------:R-:W2:Y:S01]  /*0020*/  LDC.64 R14, c[0x0][0x210] ;  /* 0x00008400ff0e7b82 */ /* 0x000ea20000000a00 */
[----:B------:R-:W-:Y:S01]  /*0030*/  ULDC.64 UR4, c[0x0][0x208] ;  /* 0x0000820000047ab9 */ /* 0x000fe20000000a00 */
[----:B------:R-:W3:Y:S06]  /*0040*/  S2R R17, SR_CTAID.X ;  /* 0x0000000000117919 */ /* 0x000eec0000002500 */
[----:B------:R-:W4:Y:S08]  /*0050*/  LDC.64 R12, c[0x0][0x218] ;  /* 0x00008600ff0c7b82 */ /* 0x000f300000000a00 */
[----:B------:R-:W5:Y:S01]  /*0060*/  LDC.64 R2, c[0x0][0x220] ;  /* 0x00008800ff027b82 */ /* 0x000f620000000a00 */
[----:B-1----:R-:W-:-:S04]  /*0070*/  SHF.L.U32 R0, R0, 0x2, RZ ;  /* 0x0000000200007819 */ /* 0x002fc800000006ff */
[----:B------:R-:W-:-:S04]  /*0080*/  LOP3.LUT R0, R0, 0x1fc, RZ, 0xc0, !PT ;  /* 0x000001fc00007812 */ /* 0x000fc800078ec0ff */
[----:B---3--:R-:W-:-:S05]  /*0090*/  LEA R17, R17, R0, 0xa ;  /* 0x0000000011117211 */ /* 0x008fca00078e50ff */
[----:B--2---:R-:W-:-:S05]  /*00a0*/  IMAD.WIDE R14, R17, 0x4, R14 ;  /* 0x00000004110e7825 */ /* 0x004fca00078e020e */
[----:B------:R-:W2:Y:S04]  /*00b0*/  LDG.E.128 R4, desc[UR4][R14.64] ;  /* 0x000000040e047981 */ /* 0x000ea8000c1e1d00 */
[----:B------:R4:W3:Y:S01]  /*00c0*/  LDG.E.128 R8, desc[UR4][R14.64+0x800] ;  /* 0x000800040e087981 */ /* 0x0008e2000c1e1d00 */
[----:B------:R-:W-:Y:S01]  /*00d0*/  IADD3 R0, R17, 0x200, RZ ;  /* 0x0000020011007810 */ /* 0x000fe20007ffe0ff */
[----:B------:R-:W-:-:S04]  /*00e0*/  IMAD.HI R16, R17, 0x2aaaaaab, RZ ;  /* 0x2aaaaaab11107827 */ /* 0x000fc800078e02ff */
[----:B------:R-:W-:Y:S01]  /*00f0*/  IMAD.HI R18, R0, 0x2aaaaaab, RZ ;  /* 0x2aaaaaab00127827 */ /* 0x000fe200078e02ff */
[----:B------:R-:W-:-:S04]  /*0100*/  SHF.R.U32.HI R19, RZ, 0x1f, R16 ;  /* 0x0000001fff137819 */ /* 0x000fc80000011610 */
[----:B------:R-:W-:Y:S02]  /*0110*/  SHF.R.U32.HI R21, RZ, 0x1f, R18 ;  /* 0x0000001fff157819 */ /* 0x000fe40000011612 */
[----:B------:R-:W-:Y:S02]  /*0120*/  LEA.HI.SX32 R16, R16, R19, 0x13 ;  /* 0x0000001310107211 */ /* 0x000fe400078f9aff */
[----:B------:R-:W-:-:S03]  /*0130*/  LEA.HI.SX32 R21, R18, R21, 0x13 ;  /* 0x0000001512157211 */ /* 0x000fc600078f9aff */
[C---:B------:R-:W-:Y:S02]  /*0140*/  IMAD R17, R16.reuse, -0xc000, R17 ;  /* 0xffff400010117824 */ /* 0x040fe400078e0211 */
[C---:B------:R-:W-:Y:S02]  /*0150*/  IMAD R0, R21.reuse, -0xc000, R0 ;  /* 0xffff400015007824 */ /* 0x040fe400078e0200 */
[C---:B------:R-:W-:Y:S02]  /*0160*/  IMAD R17, R16.reuse, 0xcc000, R17 ;  /* 0x000cc00010117824 */ /* 0x040fe400078e0211 */
[C---:B------:R-:W-:Y:S02]  /*0170*/  IMAD R0, R21.reuse, 0xcc000, R0 ;  /* 0x000cc00015007824 */ /* 0x040fe400078e0200 */
[----:B------:R-:W-:Y:S02]  /*0180*/  IMAD R19, R16, 0xc000, R17 ;  /* 0x0000c00010137824 */ /* 0x000fe400078e0211 */
[----:B------:R-:W-:-:S02]  /*0190*/  IMAD R21, R21, 0xc000, R0 ;  /* 0x0000c00015157824 */ /* 0x000fc400078e0200 */
[----:B----4-:R-:W-:-:S04]  /*01a0*/  IMAD.WIDE R14, R17, 0x4, R12 ;  /* 0x00000004110e7825 */ /* 0x010fc800078e020c */
[----:B------:R-:W-:-:S04]  /*01b0*/  IMAD.WIDE R12, R0, 0x4, R12 ;  /* 0x00000004000c7825 */ /* 0x000fc800078e020c */
[----:B-----5:R-:W-:-:S04]  /*01c0*/  IMAD.WIDE R16, R19, 0x4, R2 ;  /* 0x0000000413107825 */ /* 0x020fc800078e0202 */
[----:B------:R-:W-:Y:S01]  /*01d0*/  IMAD.WIDE R2, R21, 0x4, R2 ;  /* 0x0000000415027825 */ /* 0x000fe200078e0202 */
[----:B--2---:R-:W-:Y:S04]  /*01e0*/  STG.E.128 desc[UR4][R14.64], R4 ;  /* 0x000000040e007986 */ /* 0x004fe8000c101d04 */
[----:B---3--:R-:W-:Y:S04]  /*01f0*/  STG.E.128 desc[UR4][R12.64], R8 ;  /* 0x000000080c007986 */ /* 0x008fe8000c101d04 */
[----:B------:R-:W-:Y:S04]  /*0200*/  STG.E.128 desc[UR4][R16.64], R4 ;  /* 0x0000000410007986 */ /* 0x000fe8000c101d04 */
[----:B------:R-:W-:Y:S01]  /*0210*/  STG.E.128 desc[UR4][R2.64], R8 ;  /* 0x0000000802007986 */ /* 0x000fe2000c101d04 */
[----:B------:R-:W-:Y:S05]  /*0220*/  EXIT ;  /* 0x000000000000794d */ /* 0x000fea0003800000 */
.L_x_0:
[----:B------:R-:W-:-:S00]  /*0230*/  BRA `(.L_x_0) ;  /* 0xfffffffc00fc7947 */ /* 0x000fc0000383ffff */
[----:B------:R-:W-:-:S00]  /*0240*/  NOP ;  /* 0x0000000000007918 */ /* 0x000fc00000000000 */
        /* <DEDUP_REMOVED lines=11> */
.L_x_1:


//--------------------- .nv.constant0.triton_poi_fused_cat_25 --------------------------
	.section	.nv.constant0.triton_poi_fused_cat_25,"a",@progbits
	.sectionflags	@""
	.align	4
.nv.constant0.triton_poi_fused_cat_25:
	.zero		556
